	.headerflags	@"EF_CUDA_TEXMODE_UNIFIED EF_CUDA_64BIT_ADDRESS EF_CUDA_ACCELERATORS EF_CUDA_SM90 EF_CUDA_VIRTUAL_SM(EF_CUDA_SM90)"
	.elftype	@"ET_EXEC"


//--------------------- .nv.info                  --------------------------
	.section	.nv.info,"",@"SHT_CUDA_INFO"
	.align	4


	//----- nvinfo : EIATTR_REGCOUNT
	.align		4
        /*0000*/ 	.byte	0x04, 0x2f
        /*0002*/ 	.short	(.L_1 - .L_0)
	.align		4
.L_0:
        /*0004*/ 	.word	index@(triton_poi_fused_convolution_div_max_pool2d_with_indices_relu_sub_42)
        /*0008*/ 	.word	0x00000020


	//----- nvinfo : EIATTR_MIN_STACK_SIZE
	.align		4
.L_1:
        /*000c*/ 	.byte	0x04, 0x12
        /*000e*/ 	.short	(.L_3 - .L_2)
	.align		4
.L_2:
        /*0010*/ 	.word	index@(triton_poi_fused_convolution_div_max_pool2d_with_indices_relu_sub_42)
        /*0014*/ 	.word	0x00000000


	//----- nvinfo : EIATTR_FRAME_SIZE
	.align		4
.L_3:
        /*0018*/ 	.byte	0x04, 0x11
        /*001a*/ 	.short	(.L_5 - .L_4)
	.align		4
.L_4:
        /*001c*/ 	.word	index@(triton_poi_fused_convolution_div_max_pool2d_with_indices_relu_sub_42)
        /*0020*/ 	.word	0x00000000


	//----- nvinfo : EIATTR_MIN_STACK_SIZE
	.align		4
.L_5:
        /*0024*/ 	.byte	0x04, 0x12
        /*0026*/ 	.short	(.L_7 - .L_6)
	.align		4
.L_6:
        /*0028*/ 	.word	index@(triton_poi_fused_convolution_div_max_pool2d_with_indices_relu_sub_42)
        /*002c*/ 	.word	0x00000000
.L_7:


//--------------------- .nv.info.triton_poi_fused_convolution_div_max_pool2d_with_indices_relu_sub_42 --------------------------
	.section	.nv.info.triton_poi_fused_convolution_div_max_pool2d_with_indices_relu_sub_42,"",@"SHT_CUDA_INFO"
	.sectionflags	@""
	.align	4


	//----- nvinfo : EIATTR_CUDA_API_VERSION
	.align		4
        /*0000*/ 	.byte	0x04, 0x37
        /*0002*/ 	.short	(.L_9 - .L_8)
.L_8:
        /*0004*/ 	.word	0x0000007c


	//----- nvinfo : EIATTR_KPARAM_INFO
	.align		4
.L_9:
        /*0008*/ 	.byte	0x04, 0x17
        /*000a*/ 	.short	(.L_11 - .L_10)
.L_10:
        /*000c*/ 	.word	0x00000000
        /*0010*/ 	.short	0x0003
        /*0012*/ 	.short	0x0014
        /*0014*/ 	.byte	0x00, 0xf0, 0x11, 0x00


	//----- nvinfo : EIATTR_KPARAM_INFO
	.align		4
.L_11:
        /*0018*/ 	.byte	0x04, 0x17
        /*001a*/ 	.short	(.L_13 - .L_12)
.L_12:
        /*001c*/ 	.word	0x00000000
        /*0020*/ 	.short	0x0002
        /*0022*/ 	.short	0x0010
        /*0024*/ 	.byte	0x00, 0xf0, 0x11, 0x00


	//----- nvinfo : EIATTR_KPARAM_INFO
	.align		4
.L_13:
        /*0028*/ 	.byte	0x04, 0x17
        /*002a*/ 	.short	(.L_15 - .L_14)
.L_14:
        /*002c*/ 	.word	0x00000000
        /*0030*/ 	.short	0x0001
        /*0032*/ 	.short	0x0008
        /*0034*/ 	.byte	0x00, 0xf4, 0x21, 0x00


	//----- nvinfo : EIATTR_KPARAM_INFO
	.align		4
.L_15:
        /*0038*/ 	.byte	0x04, 0x17
        /*003a*/ 	.short	(.L_17 - .L_16)
.L_16:
        /*003c*/ 	.word	0x00000000
        /*0040*/ 	.short	0x0000
        /*0042*/ 	.short	0x0000
        /*0044*/ 	.byte	0x00, 0xf4, 0x21, 0x00


	//----- nvinfo : EIATTR_SPARSE_MMA_MASK
	.align		4
.L_17:
        /*0048*/ 	.byte	0x03, 0x50
        /*004a*/ 	.short	0x0000


	//----- nvinfo : EIATTR_MAXREG_COUNT
	.align		4
        /*004c*/ 	.byte	0x03, 0x1b
        /*004e*/ 	.short	0x00ff


	//----- nvinfo : EIATTR_EXIT_INSTR_OFFSETS
	.align		4
        /*0050*/ 	.byte	0x04, 0x1c
        /*0052*/ 	.short	(.L_19 - .L_18)


	//   ....[0]....
.L_18:
        /*0054*/ 	.word	0x00000fb0


	//----- nvinfo : EIATTR_REQNTID
	.align		4
.L_19:
        /*0058*/ 	.byte	0x04, 0x10
        /*005a*/ 	.short	(.L_21 - .L_20)
.L_20:
        /*005c*/ 	.word	0x00000080
        /*0060*/ 	.word	0x00000001
        /*0064*/ 	.word	0x00000001


	//----- nvinfo : EIATTR_CBANK_PARAM_SIZE
	.align		4
.L_21:
        /*0068*/ 	.byte	0x03, 0x19
        /*006a*/ 	.short	0x0018


	//----- nvinfo : EIATTR_PARAM_CBANK
	.align		4
        /*006c*/ 	.byte	0x04, 0x0a
        /*006e*/ 	.short	(.L_23 - .L_22)
	.align		4
.L_22:
        /*0070*/ 	.word	index@(.nv.constant0.triton_poi_fused_convolution_div_max_pool2d_with_indices_relu_sub_42)
        /*0074*/ 	.short	0x0210
        /*0076*/ 	.short	0x0018


	//----- nvinfo : EIATTR_SW_WAR
	.align		4
.L_23:
        /*0078*/ 	.byte	0x04, 0x36
        /*007a*/ 	.short	(.L_25 - .L_24)
.L_24:
        /*007c*/ 	.word	0x00000008
.L_25:


//--------------------- .nv.callgraph             --------------------------
	.section	.nv.callgraph,"",@"SHT_CUDA_CALLGRAPH"
	.align	4
	.sectionentsize	8
	.align		4
        /*0000*/ 	.word	0x00000000
	.align		4
        /*0004*/ 	.word	0xffffffff
	.align		4
        /*0008*/ 	.word	0x00000000
	.align		4
        /*000c*/ 	.word	0xfffffffe
	.align		4
        /*0010*/ 	.word	0x00000000
	.align		4
        /*0014*/ 	.word	0xfffffffd
	.align		4
        /*0018*/ 	.word	0x00000000
	.align		4
        /*001c*/ 	.word	0xfffffffc


//--------------------- .text.triton_poi_fused_convolution_div_max_pool2d_with_indices_relu_sub_42 --------------------------
	.section	.text.triton_poi_fused_convolution_div_max_pool2d_with_indices_relu_sub_42,"ax",@progbits
	.sectionflags	@"SHF_BARRIERS=1"
	.align	128
        .global         triton_poi_fused_convolution_div_max_pool2d_with_indices_relu_sub_42
        .type           triton_poi_fused_convolution_div_max_pool2d_with_indices_relu_sub_42,@function
        .size           triton_poi_fused_convolution_div_max_pool2d_with_indices_relu_sub_42,(.L_x_1 - triton_poi_fused_convolution_div_max_pool2d_with_indices_relu_sub_42)
        .other          triton_poi_fused_convolution_div_max_pool2d_with_indices_relu_sub_42,@"STO_CUDA_ENTRY STV_DEFAULT"
triton_poi_fused_convolution_div_max_pool2d_with_indices_relu_sub_42:
.text.triton_poi_fused_convolution_div_max_pool2d_with_indices_relu_sub_42:
[----:B------:R-:W-:Y:S01]  /*0000*/  LDC R1, c[0x0][0x28] ;  /* 0x00000a00ff017b82 */ /* 0x000fe20000000800 */
[----:B------:R-:W1:Y:S07]  /*0010*/  S2R R2, SR_CTAID.X ;  /* 0x0000000000027919 */ /* 0x000e6e0000002500 */
[----:B------:R-:W2:Y:S01]  /*0020*/  LDC.64 R14, c[0x0][0x210] ;  /* 0x00008400ff0e7b82 */ /* 0x000ea20000000a00 */
[----:B------:R-:W-:Y:S01]  /*0030*/  ULDC.64 UR6, c[0x0][0x208] ;  /* 0x0000820000067ab9 */ /* 0x000fe20000000a00 */
[----:B------:R-:W3:Y:S01]  /*0040*/  S2R R5, SR_TID.X ;  /* 0x0000000000057919 */ /* 0x000ee20000002100 */
[----:B------:R-:W4:Y:S01]  /*0050*/  S2R R0, SR_CTAID.Y ;  /* 0x0000000000007919 */ /* 0x000f220000002600 */
[----:B-1----:R-:W-:Y:S01]  /*0060*/  SHF.R.S32.HI R4, RZ, 0x1a, R2 ;  /* 0x0000001aff047819 */ /* 0x002fe20000011402 */
[----:B------:R-:W-:-:S03]  /*0070*/  IMAD.SHL.U32 R2, R2, 0x20, RZ ;  /* 0x0000002002027824 */ /* 0x000fc600078e00ff */
[----:B------:R-:W-:Y:S02]  /*0080*/  SGXT R4, R4, 0x1 ;  /* 0x000000010404781a */ /* 0x000fe40000000200 */
[----:B---3--:R-:W-:Y:S02]  /*0090*/  LOP3.LUT R3, R2, 0x1f, R5, 0xf8, !PT ;  /* 0x0000001f02037812 */ /* 0x008fe400078ef805 */
[----:B------:R-:W-:Y:S02]  /*00a0*/  SHF.R.U32.HI R8, RZ, 0x5, R5 ;  /* 0x00000005ff087819 */ /* 0x000fe40000011605 */
[----:B------:R-:W-:-:S04]  /*00b0*/  LEA.HI R4, R4, R3, RZ, 0x6 ;  /* 0x0000000304047211 */ /* 0x000fc800078f30ff */
[C---:B------:R-:W-:Y:S01]  /*00c0*/  LOP3.LUT R6, R4.reuse, 0x7fffffc0, RZ, 0xc0, !PT ;  /* 0x7fffffc004067812 */ /* 0x040fe200078ec0ff */
[----:B------:R-:W-:Y:S01]  /*00d0*/  IMAD.SHL.U32 R7, R4, 0x4, RZ ;  /* 0x0000000404077824 */ /* 0x000fe200078e00ff */
[----:B------:R-:W-:-:S03]  /*00e0*/  SGXT.U32 R4, R8, 0x2 ;  /* 0x000000020804781a */ /* 0x000fc60000000000 */
[----:B------:R-:W-:Y:S01]  /*00f0*/  IMAD.IADD R6, R3, 0x1, -R6 ;  /* 0x0000000103067824 */ /* 0x000fe200078e0a06 */
[----:B------:R-:W-:Y:S01]  /*0100*/  LOP3.LUT R7, R7, 0xffffff00, RZ, 0xc0, !PT ;  /* 0xffffff0007077812 */ /* 0x000fe200078ec0ff */
[----:B----4-:R-:W-:-:S04]  /*0110*/  IMAD.SHL.U32 R3, R0, 0x20, RZ ;  /* 0x0000002000037824 */ /* 0x010fc800078e00ff */
[----:B------:R-:W-:Y:S01]  /*0120*/  IMAD R19, R6, 0x2, R7 ;  /* 0x0000000206137824 */ /* 0x000fe200078e0207 */
[----:B------:R-:W-:-:S03]  /*0130*/  LOP3.LUT R4, R3, R4, RZ, 0xfc, !PT ;  /* 0x0000000403047212 */ /* 0x000fc600078efcff */
[----:B------:R-:W-:Y:S02]  /*0140*/  VIADD R9, R19, 0x1 ;  /* 0x0000000113097836 */ /* 0x000fe40000000000 */
[----:B------:R-:W-:-:S04]  /*0150*/  IMAD.SHL.U32 R24, R4, 0x4000, RZ ;  /* 0x0000400004187824 */ /* 0x000fc800078e00ff */
[----:B------:R-:W-:Y:S02]  /*0160*/  IMAD.IADD R7, R19, 0x1, R24 ;  /* 0x0000000113077824 */ /* 0x000fe400078e0218 */
[----:B------:R-:W-:Y:S02]  /*0170*/  IMAD.IADD R13, R24, 0x1, R9 ;  /* 0x00000001180d7824 */ /* 0x000fe400078e0209 */
[----:B--2---:R-:W-:-:S04]  /*0180*/  IMAD.WIDE R6, R7, 0x4, R14 ;  /* 0x0000000407067825 */ /* 0x004fc800078e020e */
[----:B------:R-:W-:Y:S01]  /*0190*/  IMAD.WIDE R12, R13, 0x4, R14 ;  /* 0x000000040d0c7825 */ /* 0x000fe200078e020e */
[----:B------:R1:W2:Y:S04]  /*01a0*/  LDG.E.EL R21, desc[UR6][R6.64] ;  /* 0x0000000606157981 */ /* 0x0002a8000c2e1900 */
[----:B------:R3:W2:Y:S01]  /*01b0*/  LDG.E.EL R10, desc[UR6][R12.64] ;  /* 0x000000060c0a7981 */ /* 0x0006a2000c2e1900 */
[----:B------:R-:W-:-:S04]  /*01c0*/  VIADD R20, R19, 0x80 ;  /* 0x0000008013147836 */ /* 0x000fc80000000000 */
[----:B------:R-:W-:-:S04]  /*01d0*/  IMAD.IADD R17, R24, 0x1, R20 ;  /* 0x0000000118117824 */ /* 0x000fc800078e0214 */
[----:B------:R-:W-:-:S05]  /*01e0*/  IMAD.WIDE R16, R17, 0x4, R14 ;  /* 0x0000000411107825 */ /* 0x000fca00078e020e */
[----:B------:R4:W5:Y:S01]  /*01f0*/  LDG.E.EL R11, desc[UR6][R16.64] ;  /* 0x00000006100b7981 */ /* 0x000962000c2e1900 */
[C---:B------:R-:W-:Y:S01]  /*0200*/  LOP3.LUT R18, R24.reuse, 0x10000, RZ, 0xfc, !PT ;  /* 0x0001000018127812 */ /* 0x040fe200078efcff */
[----:B------:R-:W-:Y:S01]  /*0210*/  IMAD.SHL.U32 R8, R5, 0x4, RZ ;  /* 0x0000000405087824 */ /* 0x000fe200078e00ff */
[C---:B------:R-:W-:Y:S02]  /*0220*/  LOP3.LUT R4, R24.reuse, 0x20000, RZ, 0xfc, !PT ;  /* 0x0002000018047812 */ /* 0x040fe400078efcff */
[C---:B-1----:R-:W-:Y:S01]  /*0230*/  LOP3.LUT R6, R24.reuse, 0x40000, RZ, 0xfc, !PT ;  /* 0x0004000018067812 */ /* 0x042fe200078efcff */
[C---:B------:R-:W-:Y:S01]  /*0240*/  IMAD.IADD R27, R19.reuse, 0x1, R18 ;  /* 0x00000001131b7824 */ /* 0x040fe200078e0212 */
[----:B------:R-:W-:Y:S01]  /*0250*/  LOP3.LUT R3, R3, 0x1c, R8, 0xf8, !PT ;  /* 0x0000001c03037812 */ /* 0x000fe200078ef808 */
[----:B------:R-:W-:Y:S01]  /*0260*/  IMAD.IADD R7, R19, 0x1, R4 ;  /* 0x0000000113077824 */ /* 0x000fe200078e0204 */
[----:B---3--:R-:W-:Y:S01]  /*0270*/  LOP3.LUT R12, R24, 0x30000, RZ, 0xfc, !PT ;  /* 0x00030000180c7812 */ /* 0x008fe200078efcff */
[----:B------:R-:W-:-:S04]  /*0280*/  IMAD.WIDE R26, R27, 0x4, R14 ;  /* 0x000000041b1a7825 */ /* 0x000fc800078e020e */
[----:B----4-:R-:W-:Y:S01]  /*0290*/  IMAD.WIDE R16, R7, 0x4, R14 ;  /* 0x0000000407107825 */ /* 0x010fe200078e020e */
[----:B------:R1:W3:Y:S03]  /*02a0*/  LDG.E.EL R8, desc[UR6][R26.64] ;  /* 0x000000061a087981 */ /* 0x0002e6000c2e1900 */
[C---:B------:R-:W-:Y:S01]  /*02b0*/  IMAD.IADD R7, R19.reuse, 0x1, R6 ;  /* 0x0000000113077824 */ /* 0x040fe200078e0206 */
[----:B------:R-:W-:Y:S01]  /*02c0*/  LOP3.LUT R28, R24, 0x60000, RZ, 0xfc, !PT ;  /* 0x00060000181c7812 */ /* 0x000fe200078efcff */
[----:B------:R4:W3:Y:S01]  /*02d0*/  LDG.E.EL R13, desc[UR6][R16.64] ;  /* 0x00000006100d7981 */ /* 0x0008e2000c2e1900 */
[----:B------:R-:W-:Y:S02]  /*02e0*/  IMAD.IADD R23, R19, 0x1, R12 ;  /* 0x0000000113177824 */ /* 0x000fe400078e020c */
[----:B-1----:R-:W-:-:S04]  /*02f0*/  IMAD.WIDE R26, R7, 0x4, R14 ;  /* 0x00000004071a7825 */ /* 0x002fc800078e020e */
[----:B------:R-:W-:-:S06]  /*0300*/  IMAD.WIDE R22, R23, 0x4, R14 ;  /* 0x0000000417167825 */ /* 0x000fcc00078e020e */
[----:B------:R-:W3:Y:S01]  /*0310*/  LDG.E.EL R22, desc[UR6][R22.64] ;  /* 0x0000000616167981 */ /* 0x000ee2000c2e1900 */
[C---:B--2---:R-:W-:Y:S02]  /*0320*/  FSETP.GT.AND P0, PT, R10.reuse, R21, PT ;  /* 0x000000150a00720b */ /* 0x044fe40003f04000 */
[----:B------:R-:W-:-:S11]  /*0330*/  FSETP.NAN.AND P1, PT, R10, R10, PT ;  /* 0x0000000a0a00720b */ /* 0x000fd60003f28000 */
[----:B------:R-:W-:-:S04]  /*0340*/  @!P0 FSEL R10, R10, R21, P1 ;  /* 0x000000150a0a8208 */ /* 0x000fc80000800000 */
[-C--:B-----5:R-:W-:Y:S02]  /*0350*/  FSETP.GEU.AND P1, PT, R10, R11.reuse, PT ;  /* 0x0000000b0a00720b */ /* 0x0a0fe40003f2e000 */
[----:B------:R-:W-:Y:S02]  /*0360*/  LOP3.LUT R21, R24, 0x50000, RZ, 0xfc, !PT ;  /* 0x0005000018157812 */ /* 0x000fe400078efcff */
[----:B------:R-:W-:-:S03]  /*0370*/  FSETP.NAN.AND P0, PT, R11, R11, PT ;  /* 0x0000000b0b00720b */ /* 0x000fc60003f08000 */
[----:B------:R-:W-:-:S04]  /*0380*/  IMAD.IADD R25, R19, 0x1, R21 ;  /* 0x0000000113197824 */ /* 0x000fc800078e0215 */
[----:B----4-:R-:W-:Y:S02]  /*0390*/  IMAD.WIDE R16, R25, 0x4, R14 ;  /* 0x0000000419107825 */ /* 0x010fe400078e020e */
[----:B------:R-:W-:Y:S02]  /*03a0*/  @P1 FSEL R11, R11, R10, P0 ;  /* 0x0000000a0b0b1208 */ /* 0x000fe40000000000 */
[----:B------:R1:W2:Y:S01]  /*03b0*/  LDG.E.EL R10, desc[UR6][R26.64] ;  /* 0x000000061a0a7981 */ /* 0x0002a2000c2e1900 */
[----:B------:R-:W-:-:S03]  /*03c0*/  IMAD.IADD R25, R19, 0x1, R28 ;  /* 0x0000000113197824 */ /* 0x000fc600078e021c */
[----:B------:R4:W5:Y:S01]  /*03d0*/  LDG.E.EL R7, desc[UR6][R16.64] ;  /* 0x0000000610077981 */ /* 0x000962000c2e1900 */
[----:B-1----:R-:W-:Y:S01]  /*03e0*/  LOP3.LUT R26, R24, 0x70000, RZ, 0xfc, !PT ;  /* 0x00070000181a7812 */ /* 0x002fe200078efcff */
[----:B------:R-:W-:Y:S02]  /*03f0*/  VIADD R27, R19, 0x81 ;  /* 0x00000081131b7836 */ /* 0x000fe40000000000 */
[----:B----4-:R-:W-:-:S04]  /*0400*/  IMAD.WIDE R16, R25, 0x4, R14 ;  /* 0x0000000419107825 */ /* 0x010fc800078e020e */
[----:B------:R-:W-:Y:S01]  /*0410*/  IMAD.IADD R25, R19, 0x1, R26 ;  /* 0x0000000113197824 */ /* 0x000fe200078e021a */
[----:B------:R1:W4:Y:S01]  /*0420*/  LDG.E.EL R23, desc[UR6][R16.64] ;  /* 0x0000000610177981 */ /* 0x000322000c2e1900 */
[----:B------:R-:W-:-:S04]  /*0430*/  IMAD.IADD R19, R24, 0x1, R27 ;  /* 0x0000000118137824 */ /* 0x000fc800078e021b */
[----:B-1----:R-:W-:-:S05]  /*0440*/  IMAD.WIDE R16, R19, 0x4, R14 ;  /* 0x0000000413107825 */ /* 0x002fca00078e020e */
[----:B------:R1:W2:Y:S01]  /*0450*/  LDG.E.EL R19, desc[UR6][R16.64] ;  /* 0x0000000610137981 */ /* 0x0002a2000c2e1900 */
[----:B------:R-:W-:-:S04]  /*0460*/  IMAD.IADD R29, R18, 0x1, R9 ;  /* 0x00000001121d7824 */ /* 0x000fc800078e0209 */
[----:B-1----:R-:W-:Y:S01]  /*0470*/  IMAD.WIDE R16, R29, 0x4, R14 ;  /* 0x000000041d107825 */ /* 0x002fe200078e020e */
[-C--:B--2---:R-:W-:Y:S02]  /*0480*/  FSETP.GEU.AND P1, PT, R11, R19.reuse, PT ;  /* 0x000000130b00720b */ /* 0x084fe40003f2e000 */
[----:B------:R-:W-:-:S11]  /*0490*/  FSETP.NAN.AND P0, PT, R19, R19, PT ;  /* 0x000000131300720b */ /* 0x000fd60003f08000 */
[----:B------:R-:W-:Y:S02]  /*04a0*/  @P1 SEL R19, R19, R11, P0 ;  /* 0x0000000b13131207 */ /* 0x000fe40000000000 */
[----:B------:R1:W3:Y:S01]  /*04b0*/  LDG.E.EL R11, desc[UR6][R16.64] ;  /* 0x00000006100b7981 */ /* 0x0002e2000c2e1900 */
[----:B------:R-:W-:-:S04]  /*04c0*/  IMAD.IADD R29, R18, 0x1, R20 ;  /* 0x00000001121d7824 */ /* 0x000fc800078e0214 */
[----:B-1----:R-:W-:Y:S01]  /*04d0*/  IMAD.WIDE R16, R29, 0x4, R14 ;  /* 0x000000041d107825 */ /* 0x002fe200078e020e */
[C---:B---3--:R-:W-:Y:S02]  /*04e0*/  FSETP.GT.AND P0, PT, R11.reuse, R8, PT ;  /* 0x000000080b00720b */ /* 0x048fe40003f04000 */
[----:B------:R-:W-:-:S11]  /*04f0*/  FSETP.NAN.AND P1, PT, R11, R11, PT ;  /* 0x0000000b0b00720b */ /* 0x000fd60003f28000 */
[----:B------:R-:W-:Y:S02]  /*0500*/  @!P0 FSEL R11, R11, R8, P1 ;  /* 0x000000080b0b8208 */ /* 0x000fe40000800000 */
[----:B------:R1:W2:Y:S01]  /*0510*/  LDG.E.EL R8, desc[UR6][R16.64] ;  /* 0x0000000610087981 */ /* 0x0002a2000c2e1900 */
[----:B------:R-:W-:-:S04]  /*0520*/  IMAD.IADD R29, R18, 0x1, R27 ;  /* 0x00000001121d7824 */ /* 0x000fc800078e021b */
[----:B-1----:R-:W-:-:S04]  /*0530*/  IMAD.WIDE R16, R29, 0x4, R14 ;  /* 0x000000041d107825 */ /* 0x002fc800078e020e */
[C---:B------:R-:W-:Y:S02]  /*0540*/  IMAD.IADD R29, R4.reuse, 0x1, R9 ;  /* 0x00000001041d7824 */ /* 0x040fe400078e0209 */
[----:B------:R-:W-:Y:S01]  /*0550*/  IMAD.IADD R18, R4, 0x1, R20 ;  /* 0x0000000104127824 */ /* 0x000fe200078e0214 */
[-C--:B--2---:R-:W-:Y:S02]  /*0560*/  FSETP.GEU.AND P1, PT, R11, R8.reuse, PT ;  /* 0x000000080b00720b */ /* 0x084fe40003f2e000 */
[----:B------:R-:W-:-:S11]  /*0570*/  FSETP.NAN.AND P0, PT, R8, R8, PT ;  /* 0x000000080800720b */ /* 0x000fd60003f08000 */
[----:B------:R-:W-:Y:S02]  /*0580*/  @P1 FSEL R8, R8, R11, P0 ;  /* 0x0000000b08081208 */ /* 0x000fe40000000000 */
[----:B------:R1:W2:Y:S02]  /*0590*/  LDG.E.EL R11, desc[UR6][R16.64] ;  /* 0x00000006100b7981 */ /* 0x0002a4000c2e1900 */
[----:B-1----:R-:W-:-:S05]  /*05a0*/  IMAD.WIDE R16, R29, 0x4, R14 ;  /* 0x000000041d107825 */ /* 0x002fca00078e020e */
[----:B------:R1:W3:Y:S02]  /*05b0*/  LDG.E.EL R29, desc[UR6][R16.64] ;  /* 0x00000006101d7981 */ /* 0x0002e4000c2e1900 */
[----:B-1----:R-:W-:-:S05]  /*05c0*/  IMAD.WIDE R16, R18, 0x4, R14 ;  /* 0x0000000412107825 */ /* 0x002fca00078e020e */
[----:B------:R-:W4:Y:S01]  /*05d0*/  LDG.E.EL R18, desc[UR6][R16.64] ;  /* 0x0000000610127981 */ /* 0x000f22000c2e1900 */
[----:B------:R-:W-:-:S06]  /*05e0*/  IMAD.WIDE R24, R25, 0x4, R14 ;  /* 0x0000000419187825 */ /* 0x000fcc00078e020e */
[----:B------:R1:W5:Y:S02]  /*05f0*/  LDG.E.EL R25, desc[UR6][R24.64] ;  /* 0x0000000618197981 */ /* 0x000364000c2e1900 */
[----:B01----:R-:W0:Y:S01]  /*0600*/  S2R R24, SR_TID.X ;  /* 0x0000000000187919 */ /* 0x003e220000002100 */
[----:B------:R-:W1:Y:S01]  /*0610*/  S2UR UR5, SR_CgaCtaId ;  /* 0x00000000000579c3 */ /* 0x000e620000008800 */
[----:B------:R-:W-:Y:S01]  /*0620*/  UMOV UR4, 0x400 ;  /* 0x0000040000047882 */ /* 0x000fe20000000000 */
[----:B------:R-:W-:-:S04]  /*0630*/  IMAD.IADD R17, R12, 0x1, R9 ;  /* 0x000000010c117824 */ /* 0x000fc800078e0209 */
[----:B------:R-:W-:Y:S01]  /*0640*/  IMAD.WIDE R16, R17, 0x4, R14 ;  /* 0x0000000411107825 */ /* 0x000fe200078e020e */
[----:B-1----:R-:W-:Y:S01]  /*0650*/  UPRMT UR4, UR5, 0x654, UR4 ;  /* 0x0000065405047896 */ /* 0x002fe20008000004 */
[----:B--2---:R-:W-:Y:S02]  /*0660*/  FSETP.GEU.AND P3, PT, R8, R11, PT ;  /* 0x0000000b0800720b */ /* 0x004fe40003f6e000 */
[C---:B---3--:R-:W-:Y:S02]  /*0670*/  FSETP.GT.AND P0, PT, R29.reuse, R13, PT ;  /* 0x0000000d1d00720b */ /* 0x048fe40003f04000 */
[----:B------:R-:W-:-:S11]  /*0680*/  FSETP.NAN.AND P1, PT, R29, R29, PT ;  /* 0x0000001d1d00720b */ /* 0x000fd60003f28000 */
[----:B------:R-:W-:Y:S02]  /*0690*/  @!P0 FSEL R29, R29, R13, P1 ;  /* 0x0000000d1d1d8208 */ /* 0x000fe40000800000 */
[C---:B------:R-:W-:Y:S02]  /*06a0*/  FSETP.NAN.AND P1, PT, R11.reuse, R11, PT ;  /* 0x0000000b0b00720b */ /* 0x040fe40003f28000 */
[----:B0-----:R-:W-:Y:S02]  /*06b0*/  SHF.R.U32.HI R13, RZ, 0x5, R24 ;  /* 0x00000005ff0d7819 */ /* 0x001fe40000011618 */
[----:B------:R-:W-:Y:S01]  /*06c0*/  @P3 SEL R11, R11, R8, P1 ;  /* 0x000000080b0b3207 */ /* 0x000fe20000800000 */
[----:B------:R-:W-:Y:S01]  /*06d0*/  IMAD.SHL.U32 R8, R24, 0x20, RZ ;  /* 0x0000002018087824 */ /* 0x000fe200078e00ff */
[----:B----4-:R-:W-:Y:S02]  /*06e0*/  FSETP.GEU.AND P2, PT, R29, R18, PT ;  /* 0x000000121d00720b */ /* 0x010fe40003f4e000 */
[----:B------:R-:W-:-:S02]  /*06f0*/  SGXT.U32 R13, R13, 0x2 ;  /* 0x000000020d0d781a */ /* 0x000fc40000000000 */
[----:B------:R-:W-:-:S04]  /*0700*/  LOP3.LUT R8, R8, 0x3e0, RZ, 0xc0, !PT ;  /* 0x000003e008087812 */ /* 0x000fc800078ec0ff */
[C---:B------:R-:W-:Y:S02]  /*0710*/  LOP3.LUT R13, R8.reuse, R13, RZ, 0xfc, !PT ;  /* 0x0000000d080d7212 */ /* 0x040fe400078efcff */
[----:B------:R-:W-:Y:S02]  /*0720*/  LEA.HI R8, R8, UR4, RZ, 0x1f ;  /* 0x0000000408087c11 */ /* 0x000fe4000f8ff8ff */
[----:B------:R-:W-:-:S03]  /*0730*/  FSETP.NAN.AND P0, PT, R18, R18, PT ;  /* 0x000000121200720b */ /* 0x000fc60003f08000 */
[----:B------:R-:W-:Y:S02]  /*0740*/  IMAD R8, R13, 0x4, R8 ;  /* 0x000000040d087824 */ /* 0x000fe400078e0208 */
[----:B------:R-:W-:Y:S01]  /*0750*/  IMAD.IADD R13, R4, 0x1, R27 ;  /* 0x00000001040d7824 */ /* 0x000fe200078e021b */
[----:B------:R-:W-:Y:S02]  /*0760*/  @P2 FSEL R18, R18, R29, P0 ;  /* 0x0000001d12122208 */ /* 0x000fe40000000000 */
[----:B------:R0:W2:Y:S01]  /*0770*/  LDG.E.EL R29, desc[UR6][R16.64] ;  /* 0x00000006101d7981 */ /* 0x0000a2000c2e1900 */
[----:B------:R-:W-:Y:S02]  /*0780*/  IMAD.IADD R4, R12, 0x1, R20 ;  /* 0x000000010c047824 */ /* 0x000fe400078e0214 */
[----:B0-----:R-:W-:Y:S01]  /*0790*/  IMAD.WIDE R16, R13, 0x4, R14 ;  /* 0x000000040d107825 */ /* 0x001fe200078e020e */
[----:B------:R0:W-:Y:S04]  /*07a0*/  STS [R8], R19 ;  /* 0x0000001308007388 */ /* 0x0001e80000000800 */
[----:B------:R1:W3:Y:S01]  /*07b0*/  LDG.E.EL R13, desc[UR6][R16.64] ;  /* 0x00000006100d7981 */ /* 0x0002e2000c2e1900 */
[----:B0-----:R-:W-:-:S02]  /*07c0*/  IMAD.IADD R19, R6, 0x1, R9 ;  /* 0x0000000106137824 */ /* 0x001fc400078e0209 */
[----:B-1----:R-:W-:-:S05]  /*07d0*/  IMAD.WIDE R16, R4, 0x4, R14 ;  /* 0x0000000404107825 */ /* 0x002fca00078e020e */
[----:B------:R0:W4:Y:S02]  /*07e0*/  LDG.E.EL R4, desc[UR6][R16.64] ;  /* 0x0000000610047981 */ /* 0x000124000c2e1900 */
[----:B0-----:R-:W-:-:S05]  /*07f0*/  IMAD.WIDE R16, R19, 0x4, R14 ;  /* 0x0000000413107825 */ /* 0x001fca00078e020e */
[----:B------:R-:W3:Y:S04]  /*0800*/  LDG.E.EL R19, desc[UR6][R16.64] ;  /* 0x0000000610137981 */ /* 0x000ee8000c2e1900 */
[----:B------:R0:W-:Y:S02]  /*0810*/  STS [R8+0x10], R11 ;  /* 0x0000100b08007388 */ /* 0x0001e40000000800 */
[----:B0-----:R-:W-:Y:S01]  /*0820*/  IMAD.IADD R11, R6, 0x1, R20 ;  /* 0x00000001060b7824 */ /* 0x001fe200078e0214 */
[C---:B--2---:R-:W-:Y:S02]  /*0830*/  FSETP.GT.AND P0, PT, R29.reuse, R22, PT ;  /* 0x000000161d00720b */ /* 0x044fe40003f04000 */
[----:B------:R-:W-:-:S11]  /*0840*/  FSETP.NAN.AND P1, PT, R29, R29, PT ;  /* 0x0000001d1d00720b */ /* 0x000fd60003f28000 */
[----:B------:R-:W-:Y:S02]  /*0850*/  @!P0 FSEL R29, R29, R22, P1 ;  /* 0x000000161d1d8208 */ /* 0x000fe40000800000 */
[C---:B---3--:R-:W-:Y:S02]  /*0860*/  FSETP.GT.AND P0, PT, R19.reuse, R10, PT ;  /* 0x0000000a1300720b */ /* 0x048fe40003f04000 */
[----:B------:R-:W-:-:S11]  /*0870*/  FSETP.NAN.AND P1, PT, R19, R19, PT ;  /* 0x000000131300720b */ /* 0x000fd60003f28000 */
[----:B------:R-:W-:Y:S01]  /*0880*/  @!P0 FSEL R19, R19, R10, P1 ;  /* 0x0000000a13138208 */ /* 0x000fe20000800000 */
[----:B------:R-:W-:-:S06]  /*0890*/  IMAD.WIDE R10, R11, 0x4, R14 ;  /* 0x000000040b0a7825 */ /* 0x000fcc00078e020e */
[----:B------:R-:W2:Y:S01]  /*08a0*/  LDG.E.EL R10, desc[UR6][R10.64] ;  /* 0x000000060a0a7981 */ /* 0x000ea2000c2e1900 */
[-C--:B----4-:R-:W-:Y:S02]  /*08b0*/  FSETP.GEU.AND P2, PT, R29, R4.reuse, PT ;  /* 0x000000041d00720b */ /* 0x090fe40003f4e000 */
[-C--:B------:R-:W-:Y:S01]  /*08c0*/  FSETP.GEU.AND P4, PT, R18, R13.reuse, PT ;  /* 0x0000000d1200720b */ /* 0x080fe20003f8e000 */
[----:B------:R-:W-:Y:S01]  /*08d0*/  IMAD.IADD R12, R12, 0x1, R27 ;  /* 0x000000010c0c7824 */ /* 0x000fe200078e021b */
[----:B------:R-:W-:Y:S02]  /*08e0*/  FSETP.NAN.AND P0, PT, R4, R4, PT ;  /* 0x000000040400720b */ /* 0x000fe40003f08000 */
[----:B------:R-:W-:Y:S01]  /*08f0*/  FSETP.NAN.AND P1, PT, R13, R13, PT ;  /* 0x0000000d0d00720b */ /* 0x000fe20003f28000 */
[----:B------:R-:W-:-:S05]  /*0900*/  IMAD.WIDE R16, R12, 0x4, R14 ;  /* 0x000000040c107825 */ /* 0x000fca00078e020e */
[----:B------:R0:W3:Y:S01]  /*0910*/  LDG.E.EL R11, desc[UR6][R16.64] ;  /* 0x00000006100b7981 */ /* 0x0000e2000c2e1900 */
[----:B------:R-:W-:Y:S01]  /*0920*/  @P2 FSEL R4, R4, R29, P0 ;  /* 0x0000001d04042208 */ /* 0x000fe20000000000 */
[----:B------:R-:W-:Y:S01]  /*0930*/  IMAD.IADD R29, R21, 0x1, R9 ;  /* 0x00000001151d7824 */ /* 0x000fe200078e0209 */
[----:B------:R-:W-:Y:S01]  /*0940*/  @P4 SEL R13, R13, R18, P1 ;  /* 0x000000120d0d4207 */ /* 0x000fe20000800000 */
[----:B------:R-:W-:Y:S02]  /*0950*/  IMAD.IADD R18, R6, 0x1, R27 ;  /* 0x0000000106127824 */ /* 0x000fe400078e021b */
[----:B------:R-:W-:Y:S02]  /*0960*/  IMAD.IADD R6, R28, 0x1, R9 ;  /* 0x000000011c067824 */ /* 0x000fe400078e0209 */
[----:B0-----:R-:W-:-:S04]  /*0970*/  IMAD.WIDE R16, R29, 0x4, R14 ;  /* 0x000000041d107825 */ /* 0x001fc800078e020e */
[----:B------:R-:W-:Y:S01]  /*0980*/  IMAD.IADD R29, R26, 0x1, R9 ;  /* 0x000000011a1d7824 */ /* 0x000fe200078e0209 */
[----:B------:R0:W5:Y:S03]  /*0990*/  LDG.E.EL R12, desc[UR6][R16.64] ;  /* 0x00000006100c7981 */ /* 0x000166000c2e1900 */
[----:B0-----:R-:W-:-:S05]  /*09a0*/  IMAD.WIDE R16, R29, 0x4, R14 ;  /* 0x000000041d107825 */ /* 0x001fca00078e020e */
[----:B------:R0:W4:Y:S01]  /*09b0*/  LDG.E.EL R22, desc[UR6][R16.64] ;  /* 0x0000000610167981 */ /* 0x000122000c2e1900 */
[C---:B------:R-:W-:Y:S02]  /*09c0*/  IMAD.IADD R29, R28.reuse, 0x1, R20 ;  /* 0x000000011c1d7824 */ /* 0x040fe400078e0214 */
[----:B0-----:R-:W-:Y:S02]  /*09d0*/  IMAD.IADD R17, R28, 0x1, R27 ;  /* 0x000000011c117824 */ /* 0x001fe400078e021b */
[----:B------:R-:W-:-:S06]  /*09e0*/  IMAD.WIDE R28, R29, 0x4, R14 ;  /* 0x000000041d1c7825 */ /* 0x000fcc00078e020e */
[----:B------:R-:W3:Y:S01]  /*09f0*/  LDG.E.EL R29, desc[UR6][R28.64] ;  /* 0x000000061c1d7981 */ /* 0x000ee2000c2e1900 */
[----:B------:R-:W-:Y:S01]  /*0a00*/  IMAD.WIDE R16, R17, 0x4, R14 ;  /* 0x0000000411107825 */ /* 0x000fe200078e020e */
[-C--:B--2---:R-:W-:Y:S02]  /*0a10*/  FSETP.GEU.AND P3, PT, R19, R10.reuse, PT ;  /* 0x0000000a1300720b */ /* 0x084fe40003f6e000 */
[----:B------:R-:W-:-:S11]  /*0a20*/  FSETP.NAN.AND P0, PT, R10, R10, PT ;  /* 0x0000000a0a00720b */ /* 0x000fd60003f08000 */
[----:B------:R-:W-:Y:S01]  /*0a30*/  @P3 FSEL R10, R10, R19, P0 ;  /* 0x000000130a0a3208 */ /* 0x000fe20000000000 */
[----:B------:R-:W-:-:S05]  /*0a40*/  IMAD.WIDE R18, R18, 0x4, R14 ;  /* 0x0000000412127825 */ /* 0x000fca00078e020e */
[----:B------:R0:W2:Y:S02]  /*0a50*/  LDG.E.EL R9, desc[UR6][R18.64] ;  /* 0x0000000612097981 */ /* 0x0000a4000c2e1900 */
[----:B0-----:R-:W-:-:S05]  /*0a60*/  IMAD.WIDE R18, R6, 0x4, R14 ;  /* 0x0000000406127825 */ /* 0x001fca00078e020e */
[----:B------:R0:W2:Y:S02]  /*0a70*/  LDG.E.EL R6, desc[UR6][R18.64] ;  /* 0x0000000612067981 */ /* 0x0000a4000c2e1900 */
[--C-:B0-----:R-:W-:Y:S02]  /*0a80*/  IMAD.IADD R19, R21, 0x1, R20.reuse ;  /* 0x0000000115137824 */ /* 0x101fe400078e0214 */
[----:B------:R-:W-:Y:S02]  /*0a90*/  IMAD.IADD R20, R26, 0x1, R20 ;  /* 0x000000011a147824 */ /* 0x000fe400078e0214 */
[----:B------:R-:W-:-:S04]  /*0aa0*/  IMAD.WIDE R18, R19, 0x4, R14 ;  /* 0x0000000413127825 */ /* 0x000fc800078e020e */
[--C-:B------:R-:W-:Y:S02]  /*0ab0*/  IMAD.IADD R21, R21, 0x1, R27.reuse ;  /* 0x0000000115157824 */ /* 0x100fe400078e021b */
[----:B------:R-:W-:Y:S02]  /*0ac0*/  IMAD.IADD R26, R26, 0x1, R27 ;  /* 0x000000011a1a7824 */ /* 0x000fe400078e021b */
[----:B------:R0:W2:Y:S02]  /*0ad0*/  LDG.E.EL R27, desc[UR6][R18.64] ;  /* 0x00000006121b7981 */ /* 0x0000a4000c2e1900 */
[----:B0-----:R-:W-:-:S06]  /*0ae0*/  IMAD.WIDE R18, R20, 0x4, R14 ;  /* 0x0000000414127825 */ /* 0x001fcc00078e020e */
[----:B------:R-:W2:Y:S01]  /*0af0*/  LDG.E.EL R19, desc[UR6][R18.64] ;  /* 0x0000000612137981 */ /* 0x000ea2000c2e1900 */
[----:B------:R-:W-:-:S04]  /*0b00*/  IMAD.WIDE R20, R21, 0x4, R14 ;  /* 0x0000000415147825 */ /* 0x000fc800078e020e */
[----:B------:R-:W-:Y:S02]  /*0b10*/  IMAD.WIDE R14, R26, 0x4, R14 ;  /* 0x000000041a0e7825 */ /* 0x000fe400078e020e */
[----:B------:R-:W2:Y:S04]  /*0b20*/  LDG.E.EL R20, desc[UR6][R20.64] ;  /* 0x0000000614147981 */ /* 0x000ea8000c2e1900 */
[----:B------:R-:W2:Y:S04]  /*0b30*/  LDG.E.EL R26, desc[UR6][R16.64] ;  /* 0x00000006101a7981 */ /* 0x000ea8000c2e1900 */
[----:B------:R0:W2:Y:S01]  /*0b40*/  LDG.E.EL R28, desc[UR6][R14.64] ;  /* 0x000000060e1c7981 */ /* 0x0000a2000c2e1900 */
[----:B-----5:R-:W-:-:S02]  /*0b50*/  FSETP.GT.AND P0, PT, R12, R7, PT ;  /* 0x000000070c00720b */ /* 0x020fc40003f04000 */
[----:B----4-:R-:W-:Y:S02]  /*0b60*/  FSETP.GT.AND P2, PT, R22, R25, PT ;  /* 0x000000191600720b */ /* 0x010fe40003f44000 */
[----:B------:R-:W-:Y:S02]  /*0b70*/  FSETP.NAN.AND P3, PT, R12, R12, PT ;  /* 0x0000000c0c00720b */ /* 0x000fe40003f68000 */
[----:B------:R-:W-:-:S07]  /*0b80*/  FSETP.NAN.AND P4, PT, R22, R22, PT ;  /* 0x000000161600720b */ /* 0x000fce0003f88000 */
[----:B------:R-:W-:Y:S02]  /*0b90*/  @!P0 FSEL R12, R12, R7, P3 ;  /* 0x000000070c0c8208 */ /* 0x000fe40001800000 */
[----:B------:R-:W-:Y:S02]  /*0ba0*/  @!P2 FSEL R22, R22, R25, P4 ;  /* 0x000000191616a208 */ /* 0x000fe40002000000 */
[----:B---3--:R-:W-:Y:S01]  /*0bb0*/  FSETP.NAN.AND P4, PT, R29, R29, PT ;  /* 0x0000001d1d00720b */ /* 0x008fe20003f88000 */
[C---:B------:R-:W-:Y:S01]  /*0bc0*/  IMAD.SHL.U32 R7, R24.reuse, 0x4, RZ ;  /* 0x0000000418077824 */ /* 0x040fe200078e00ff */
[----:B------:R-:W-:Y:S04]  /*0bd0*/  STS [R8+0x20], R13 ;  /* 0x0000200d08007388 */ /* 0x000fe80000000800 */
[----:B------:R-:W-:Y:S01]  /*0be0*/  LOP3.LUT R7, R7, 0x1fc, RZ, 0xc0, !PT ;  /* 0x000001fc07077812 */ /* 0x000fe200078ec0ff */
[----:B------:R-:W-:-:S03]  /*0bf0*/  IMAD.SHL.U32 R24, R24, 0x2, RZ ;  /* 0x0000000218187824 */ /* 0x000fc600078e00ff */
[----:B0-----:R-:W-:-:S04]  /*0c00*/  LOP3.LUT R14, R7, 0x200, RZ, 0xfc, !PT ;  /* 0x00000200070e7812 */ /* 0x001fc800078efcff */
[----:B------:R-:W-:Y:S02]  /*0c10*/  SHF.R.U32.HI R14, RZ, 0x1, R14 ;  /* 0x00000001ff0e7819 */ /* 0x000fe4000001160e */
[----:B------:R-:W-:Y:S02]  /*0c20*/  LOP3.LUT R24, R24, 0xf0, RZ, 0xc0, !PT ;  /* 0x000000f018187812 */ /* 0x000fe400078ec0ff */
[----:B------:R-:W-:-:S03]  /*0c30*/  LOP3.LUT R14, R14, 0x1f0, RZ, 0xc0, !PT ;  /* 0x000001f00e0e7812 */ /* 0x000fc600078ec0ff */
[----:B------:R-:W-:Y:S02]  /*0c40*/  VIADD R24, R24, UR4 ;  /* 0x0000000418187c36 */ /* 0x000fe40008000000 */
[----:B------:R-:W-:Y:S02]  /*0c50*/  VIADD R14, R14, UR4 ;  /* 0x000000040e0e7c36 */ /* 0x000fe40008000000 */
[C---:B------:R-:W-:Y:S02]  /*0c60*/  IMAD R16, R7.reuse, 0x4, R24 ;  /* 0x0000000407107824 */ /* 0x040fe400078e0218 */
[----:B------:R-:W-:Y:S01]  /*0c70*/  IMAD R14, R7, 0x4, R14 ;  /* 0x00000004070e7824 */ /* 0x000fe200078e020e */
[----:B------:R-:W-:Y:S02]  /*0c80*/  SHF.R.S32.HI R0, RZ, 0x1a, R0 ;  /* 0x0000001aff007819 */ /* 0x000fe40000011400 */
[----:B------:R-:W-:Y:S02]  /*0c90*/  SHF.R.U32.HI R7, RZ, 0x3, R5 ;  /* 0x00000003ff077819 */ /* 0x000fe40000011605 */
[----:B------:R-:W-:-:S02]  /*0ca0*/  SGXT R0, R0, 0x1 ;  /* 0x000000010000781a */ /* 0x000fc40000000200 */
[----:B------:R-:W-:Y:S02]  /*0cb0*/  SGXT.U32 R7, R7, 0x4 ;  /* 0x000000040707781a */ /* 0x000fe40000000000 */
[----:B------:R-:W-:Y:S02]  /*0cc0*/  LEA.HI R0, R0, R3, RZ, 0x8 ;  /* 0x0000000300007211 */ /* 0x000fe400078f40ff */
[----:B------:R-:W-:-:S03]  /*0cd0*/  LOP3.LUT R7, R2, R7, RZ, 0xfc, !PT ;  /* 0x0000000702077212 */ /* 0x000fc600078efcff */
[C---:B------:R-:W-:Y:S01]  /*0ce0*/  IMAD.SHL.U32 R2, R0.reuse, 0x1000, RZ ;  /* 0x0000100000027824 */ /* 0x040fe200078e00ff */
[----:B------:R-:W-:-:S04]  /*0cf0*/  LOP3.LUT R0, R0, 0xffffff00, RZ, 0xc0, !PT ;  /* 0xffffff0000007812 */ /* 0x000fc800078ec0ff */
[----:B------:R-:W-:-:S04]  /*0d00*/  LOP3.LUT R2, R2, 0xfff00000, RZ, 0xc0, !PT ;  /* 0xfff0000002027812 */ /* 0x000fc800078ec0ff */
[----:B------:R-:W-:-:S05]  /*0d10*/  IADD3 R0, R2, R3, -R0 ;  /* 0x0000000302007210 */ /* 0x000fca0007ffe800 */
[----:B------:R-:W-:Y:S01]  /*0d20*/  IMAD R7, R7, 0x100, R0 ;  /* 0x0000010007077824 */ /* 0x000fe200078e0200 */
[C---:B--2---:R-:W-:Y:S02]  /*0d30*/  FSETP.GT.AND P1, PT, R6.reuse, R23, PT ;  /* 0x000000170600720b */ /* 0x044fe40003f24000 */
[----:B------:R-:W-:-:S11]  /*0d40*/  FSETP.NAN.AND P3, PT, R6, R6, PT ;  /* 0x000000060600720b */ /* 0x000fd60003f68000 */
[----:B------:R-:W-:-:S04]  /*0d50*/  @!P1 FSEL R6, R6, R23, P3 ;  /* 0x0000001706069208 */ /* 0x000fc80001800000 */
[----:B------:R-:W-:Y:S02]  /*0d60*/  FSETP.GEU.AND P2, PT, R6, R29, PT ;  /* 0x0000001d0600720b */ /* 0x000fe40003f4e000 */
[-C--:B------:R-:W-:Y:S02]  /*0d70*/  FSETP.GEU.AND P0, PT, R12, R27.reuse, PT ;  /* 0x0000001b0c00720b */ /* 0x080fe40003f0e000 */
[----:B------:R-:W-:Y:S02]  /*0d80*/  FSETP.NAN.AND P1, PT, R27, R27, PT ;  /* 0x0000001b1b00720b */ /* 0x000fe40003f28000 */
[-C--:B------:R-:W-:Y:S02]  /*0d90*/  FSETP.GEU.AND P3, PT, R22, R19.reuse, PT ;  /* 0x000000131600720b */ /* 0x080fe40003f6e000 */
[----:B------:R-:W-:-:S07]  /*0da0*/  FSETP.NAN.AND P5, PT, R19, R19, PT ;  /* 0x000000131300720b */ /* 0x000fce0003fa8000 */
[----:B------:R-:W-:Y:S02]  /*0db0*/  @P0 FSEL R27, R27, R12, P1 ;  /* 0x0000000c1b1b0208 */ /* 0x000fe40000800000 */
[----:B------:R-:W-:Y:S02]  /*0dc0*/  FSETP.GEU.AND P0, PT, R4, R11, PT ;  /* 0x0000000b0400720b */ /* 0x000fe40003f0e000 */
[----:B------:R-:W-:Y:S02]  /*0dd0*/  FSETP.GEU.AND P1, PT, R10, R9, PT ;  /* 0x000000090a00720b */ /* 0x000fe40003f2e000 */
[----:B------:R-:W-:Y:S02]  /*0de0*/  @P2 FSEL R29, R29, R6, P4 ;  /* 0x000000061d1d2208 */ /* 0x000fe40002000000 */
[----:B------:R-:W-:Y:S02]  /*0df0*/  @P3 FSEL R19, R19, R22, P5 ;  /* 0x0000001613133208 */ /* 0x000fe40002800000 */
[----:B------:R-:W-:-:S02]  /*0e00*/  FSETP.GEU.AND P2, PT, R27, R20, PT ;  /* 0x000000141b00720b */ /* 0x000fc40003f4e000 */
[----:B------:R-:W-:Y:S02]  /*0e10*/  FSETP.GEU.AND P4, PT, R29, R26, PT ;  /* 0x0000001a1d00720b */ /* 0x000fe40003f8e000 */
[----:B------:R-:W-:Y:S02]  /*0e20*/  FSETP.GEU.AND P3, PT, R19, R28, PT ;  /* 0x0000001c1300720b */ /* 0x000fe40003f6e000 */
[----:B------:R-:W-:Y:S02]  /*0e30*/  FSETP.NAN.AND P5, PT, R11, R11, PT ;  /* 0x0000000b0b00720b */ /* 0x000fe40003fa8000 */
[----:B------:R-:W-:Y:S02]  /*0e40*/  FSETP.NAN.AND P6, PT, R9, R9, PT ;  /* 0x000000090900720b */ /* 0x000fe40003fc8000 */
[----:B------:R-:W-:Y:S02]  /*0e50*/  @P0 SEL R11, R11, R4, P5 ;  /* 0x000000040b0b0207 */ /* 0x000fe40002800000 */
[----:B------:R-:W-:Y:S01]  /*0e60*/  @P1 SEL R9, R9, R10, P6 ;  /* 0x0000000a09091207 */ /* 0x000fe20003000000 */
[----:B------:R-:W0:Y:S01]  /*0e70*/  LDC.64 R4, c[0x0][0x218] ;  /* 0x00008600ff047b82 */ /* 0x000e220000000a00 */
[----:B------:R-:W-:-:S02]  /*0e80*/  FSETP.NAN.AND P0, PT, R20, R20, PT ;  /* 0x000000141400720b */ /* 0x000fc40003f08000 */
[----:B------:R-:W-:Y:S02]  /*0e90*/  FSETP.NAN.AND P1, PT, R26, R26, PT ;  /* 0x0000001a1a00720b */ /* 0x000fe40003f28000 */
[----:B------:R-:W-:Y:S02]  /*0ea0*/  FSETP.NAN.AND P5, PT, R28, R28, PT ;  /* 0x0000001c1c00720b */ /* 0x000fe40003fa8000 */
[----:B------:R-:W-:Y:S02]  /*0eb0*/  @P2 SEL R20, R20, R27, P0 ;  /* 0x0000001b14142207 */ /* 0x000fe40000000000 */
[----:B------:R-:W-:Y:S02]  /*0ec0*/  @P4 SEL R26, R26, R29, P1 ;  /* 0x0000001d1a1a4207 */ /* 0x000fe40000800000 */
[----:B------:R-:W-:Y:S01]  /*0ed0*/  @P3 SEL R28, R28, R19, P5 ;  /* 0x000000131c1c3207 */ /* 0x000fe20002800000 */
[----:B------:R-:W-:Y:S04]  /*0ee0*/  STS [R8+0x30], R11 ;  /* 0x0000300b08007388 */ /* 0x000fe80000000800 */
[----:B------:R1:W-:Y:S04]  /*0ef0*/  STS [R8+0x40], R9 ;  /* 0x0000400908007388 */ /* 0x0003e80000000800 */
[----:B------:R-:W-:Y:S04]  /*0f00*/  STS [R8+0x50], R20 ;  /* 0x0000501408007388 */ /* 0x000fe80000000800 */
[----:B------:R-:W-:Y:S04]  /*0f10*/  STS [R8+0x60], R26 ;  /* 0x0000601a08007388 */ /* 0x000fe80000000800 */
[----:B------:R-:W-:Y:S01]  /*0f20*/  STS [R8+0x70], R28 ;  /* 0x0000701c08007388 */ /* 0x000fe20000000800 */
[----:B------:R-:W-:Y:S06]  /*0f30*/  BAR.SYNC.DEFER_BLOCKING 0x0 ;  /* 0x0000000000007b1d */ /* 0x000fec0000010000 */
[----:B------:R-:W2:Y:S04]  /*0f40*/  LDS.128 R16, [R16] ;  /* 0x0000000010107984 */ /* 0x000ea80000000c00 */
[----:B------:R-:W3:Y:S01]  /*0f50*/  LDS.128 R12, [R14+0x800] ;  /* 0x000800000e0c7984 */ /* 0x000ee20000000c00 */
[----:B-1----:R-:W-:-:S02]  /*0f60*/  VIADD R9, R7, 0x1000 ;  /* 0x0000100007097836 */ /* 0x002fc40000000000 */
[----:B0-----:R-:W-:-:S04]  /*0f70*/  IMAD.WIDE R2, R7, 0x4, R4 ;  /* 0x0000000407027825 */ /* 0x001fc800078e0204 */
[----:B------:R-:W-:Y:S01]  /*0f80*/  IMAD.WIDE R4, R9, 0x4, R4 ;  /* 0x0000000409047825 */ /* 0x000fe200078e0204 */
[----:B--2---:R-:W-:Y:S04]  /*0f90*/  STG.E.128 desc[UR6][R2.64], R16 ;  /* 0x0000001002007986 */ /* 0x004fe8000c101d06 */
[----:B---3--:R-:W-:Y:S01]  /*0fa0*/  STG.E.128 desc[UR6][R4.64], R12 ;  /* 0x0000000c04007986 */ /* 0x008fe2000c101d06 */
[----:B------:R-:W-:Y:S05]  /*0fb0*/  EXIT ;  /* 0x000000000000794d */ /* 0x000fea0003800000 */
.L_x_0:
[----:B------:R-:W-:-:S00]  /*0fc0*/  BRA `(.L_x_0) ;  /* 0xfffffffc00fc7947 */ /* 0x000fc0000383ffff */
[----:B------:R-:W-:-:S00]  /*0fd0*/  NOP ;  /* 0x0000000000007918 */ /* 0x000fc00000000000 */
        /* <DEDUP_REMOVED lines=10> */
.L_x_1:


//--------------------- .nv.shared.triton_poi_fused_convolution_div_max_pool2d_with_indices_relu_sub_42 --------------------------
	.section	.nv.shared.triton_poi_fused_convolution_div_max_pool2d_with_indices_relu_sub_42,"aw",@nobits
	.sectionflags	@""
	.align	16
	.zero		1024


//--------------------- .nv.constant0.triton_poi_fused_convolution_div_max_pool2d_with_indices_relu_sub_42 --------------------------
	.section	.nv.constant0.triton_poi_fused_convolution_div_max_pool2d_with_indices_relu_sub_42,"a",@progbits
	.sectionflags	@""
	.align	4
.nv.constant0.triton_poi_fused_convolution_div_max_pool2d_with_indices_relu_sub_42:
	.zero		552
